	.headerflags	@"EF_CUDA_TEXMODE_UNIFIED EF_CUDA_64BIT_ADDRESS EF_CUDA_ACCELERATORS EF_CUDA_SM90 EF_CUDA_VIRTUAL_SM(EF_CUDA_SM90)"
	.elftype	@"ET_EXEC"


//--------------------- .nv.info                  --------------------------
	.section	.nv.info,"",@"SHT_CUDA_INFO"
	.align	4


	//----- nvinfo : EIATTR_REGCOUNT
	.align		4
        /*0000*/ 	.byte	0x04, 0x2f
        /*0002*/ 	.short	(.L_3 - .L_2)
	.align		4
.L_2:
        /*0004*/ 	.word	index@(triton_poi_fused__native_batch_norm_legit_no_training_convolution_relu_1)
        /*0008*/ 	.word	0x00000017


	//----- nvinfo : EIATTR_MIN_STACK_SIZE
	.align		4
.L_3:
        /*000c*/ 	.byte	0x04, 0x12
        /*000e*/ 	.short	(.L_5 - .L_4)
	.align		4
.L_4:
        /*0010*/ 	.word	index@(triton_poi_fused__native_batch_norm_legit_no_training_convolution_relu_1)
        /*0014*/ 	.word	0x00000000


	//----- nvinfo : EIATTR_FRAME_SIZE
	.align		4
.L_5:
        /*0018*/ 	.byte	0x04, 0x11
        /*001a*/ 	.short	(.L_7 - .L_6)
	.align		4
.L_6:
        /*001c*/ 	.word	index@(triton_poi_fused__native_batch_norm_legit_no_training_convolution_relu_1)
        /*0020*/ 	.word	0x00000000


	//----- nvinfo : EIATTR_MIN_STACK_SIZE
	.align		4
.L_7:
        /*0024*/ 	.byte	0x04, 0x12
        /*0026*/ 	.short	(.L_9 - .L_8)
	.align		4
.L_8:
        /*0028*/ 	.word	index@(triton_poi_fused__native_batch_norm_legit_no_training_convolution_relu_1)
        /*002c*/ 	.word	0x00000000
.L_9:


//--------------------- .nv.info.triton_poi_fused__native_batch_norm_legit_no_training_convolution_relu_1 --------------------------
	.section	.nv.info.triton_poi_fused__native_batch_norm_legit_no_training_convolution_relu_1,"",@"SHT_CUDA_INFO"
	.sectionflags	@""
	.align	4


	//----- nvinfo : EIATTR_CUDA_API_VERSION
	.align		4
        /*0000*/ 	.byte	0x04, 0x37
        /*0002*/ 	.short	(.L_11 - .L_10)
.L_10:
        /*0004*/ 	.word	0x0000007c


	//----- nvinfo : EIATTR_KPARAM_INFO
	.align		4
.L_11:
        /*0008*/ 	.byte	0x04, 0x17
        /*000a*/ 	.short	(.L_13 - .L_12)
.L_12:
        /*000c*/ 	.word	0x00000000
        /*0010*/ 	.short	0x0007
        /*0012*/ 	.short	0x0038
        /*0014*/ 	.byte	0x00, 0xf0, 0x11, 0x00


	//----- nvinfo : EIATTR_KPARAM_INFO
	.align		4
.L_13:
        /*0018*/ 	.byte	0x04, 0x17
        /*001a*/ 	.short	(.L_15 - .L_14)
.L_14:
        /*001c*/ 	.word	0x00000000
        /*0020*/ 	.short	0x0006
        /*0022*/ 	.short	0x0030
        /*0024*/ 	.byte	0x00, 0xf4, 0x21, 0x00


	//----- nvinfo : EIATTR_KPARAM_INFO
	.align		4
.L_15:
        /*0028*/ 	.byte	0x04, 0x17
        /*002a*/ 	.short	(.L_17 - .L_16)
.L_16:
        /*002c*/ 	.word	0x00000000
        /*0030*/ 	.short	0x0005
        /*0032*/ 	.short	0x0028
        /*0034*/ 	.byte	0x00, 0xf4, 0x21, 0x00


	//----- nvinfo : EIATTR_KPARAM_INFO
	.align		4
.L_17:
        /*0038*/ 	.byte	0x04, 0x17
        /*003a*/ 	.short	(.L_19 - .L_18)
.L_18:
        /*003c*/ 	.word	0x00000000
        /*0040*/ 	.short	0x0004
        /*0042*/ 	.short	0x0020
        /*0044*/ 	.byte	0x00, 0xf4, 0x21, 0x00


	//----- nvinfo : EIATTR_KPARAM_INFO
	.align		4
.L_19:
        /*0048*/ 	.byte	0x04, 0x17
        /*004a*/ 	.short	(.L_21 - .L_20)
.L_20:
        /*004c*/ 	.word	0x00000000
        /*0050*/ 	.short	0x0003
        /*0052*/ 	.short	0x0018
        /*0054*/ 	.byte	0x00, 0xf4, 0x21, 0x00


	//----- nvinfo : EIATTR_KPARAM_INFO
	.align		4
.L_21:
        /*0058*/ 	.byte	0x04, 0x17
        /*005a*/ 	.short	(.L_23 - .L_22)
.L_22:
        /*005c*/ 	.word	0x00000000
        /*0060*/ 	.short	0x0002
        /*0062*/ 	.short	0x0010
        /*0064*/ 	.byte	0x00, 0xf4, 0x21, 0x00


	//----- nvinfo : EIATTR_KPARAM_INFO
	.align		4
.L_23:
        /*0068*/ 	.byte	0x04, 0x17
        /*006a*/ 	.short	(.L_25 - .L_24)
.L_24:
        /*006c*/ 	.word	0x00000000
        /*0070*/ 	.short	0x0001
        /*0072*/ 	.short	0x0008
        /*0074*/ 	.byte	0x00, 0xf4, 0x21, 0x00


	//----- nvinfo : EIATTR_KPARAM_INFO
	.align		4
.L_25:
        /*0078*/ 	.byte	0x04, 0x17
        /*007a*/ 	.short	(.L_27 - .L_26)
.L_26:
        /*007c*/ 	.word	0x00000000
        /*0080*/ 	.short	0x0000
        /*0082*/ 	.short	0x0000
        /*0084*/ 	.byte	0x00, 0xf4, 0x21, 0x00


	//----- nvinfo : EIATTR_SPARSE_MMA_MASK
	.align		4
.L_27:
        /*0088*/ 	.byte	0x03, 0x50
        /*008a*/ 	.short	0x0000


	//----- nvinfo : EIATTR_MAXREG_COUNT
	.align		4
        /*008c*/ 	.byte	0x03, 0x1b
        /*008e*/ 	.short	0x00ff


	//----- nvinfo : EIATTR_EXIT_INSTR_OFFSETS
	.align		4
        /*0090*/ 	.byte	0x04, 0x1c
        /*0092*/ 	.short	(.L_29 - .L_28)


	//   ....[0]....
.L_28:
        /*0094*/ 	.word	0x00000380


	//   ....[1]....
        /*0098*/ 	.word	0x000003a0


	//----- nvinfo : EIATTR_REQNTID
	.align		4
.L_29:
        /*009c*/ 	.byte	0x04, 0x10
        /*009e*/ 	.short	(.L_31 - .L_30)
.L_30:
        /*00a0*/ 	.word	0x00000080
        /*00a4*/ 	.word	0x00000001
        /*00a8*/ 	.word	0x00000001


	//----- nvinfo : EIATTR_CBANK_PARAM_SIZE
	.align		4
.L_31:
        /*00ac*/ 	.byte	0x03, 0x19
        /*00ae*/ 	.short	0x003c


	//----- nvinfo : EIATTR_PARAM_CBANK
	.align		4
        /*00b0*/ 	.byte	0x04, 0x0a
        /*00b2*/ 	.short	(.L_33 - .L_32)
	.align		4
.L_32:
        /*00b4*/ 	.word	index@(.nv.constant0.triton_poi_fused__native_batch_norm_legit_no_training_convolution_relu_1)
        /*00b8*/ 	.short	0x0210
        /*00ba*/ 	.short	0x003c


	//----- nvinfo : EIATTR_SW_WAR
	.align		4
.L_33:
        /*00bc*/ 	.byte	0x04, 0x36
        /*00be*/ 	.short	(.L_35 - .L_34)
.L_34:
        /*00c0*/ 	.word	0x00000008
.L_35:


//--------------------- .nv.callgraph             --------------------------
	.section	.nv.callgraph,"",@"SHT_CUDA_CALLGRAPH"
	.align	4
	.sectionentsize	8
	.align		4
        /*0000*/ 	.word	0x00000000
	.align		4
        /*0004*/ 	.word	0xffffffff
	.align		4
        /*0008*/ 	.word	0x00000000
	.align		4
        /*000c*/ 	.word	0xfffffffe
	.align		4
        /*0010*/ 	.word	0x00000000
	.align		4
        /*0014*/ 	.word	0xfffffffd
	.align		4
        /*0018*/ 	.word	0x00000000
	.align		4
        /*001c*/ 	.word	0xfffffffc


//--------------------- .nv.constant4             --------------------------
	.section	.nv.constant4,"a",@progbits
	.align	8
	.align		8
.nv.constant4:
        /*0000*/ 	.dword	_$_str
	.align		8
        /*0008*/ 	.dword	_$_str_$_2


//--------------------- .text.triton_poi_fused__native_batch_norm_legit_no_training_convolution_relu_1 --------------------------
	.section	.text.triton_poi_fused__native_batch_norm_legit_no_training_convolution_relu_1,"ax",@progbits
	.align	128
        .global         triton_poi_fused__native_batch_norm_legit_no_training_convolution_relu_1
        .type           triton_poi_fused__native_batch_norm_legit_no_training_convolution_relu_1,@function
        .size           triton_poi_fused__native_batch_norm_legit_no_training_convolution_relu_1,(.L_x_1 - triton_poi_fused__native_batch_norm_legit_no_training_convolution_relu_1)
        .other          triton_poi_fused__native_batch_norm_legit_no_training_convolution_relu_1,@"STO_CUDA_ENTRY STV_DEFAULT"
triton_poi_fused__native_batch_norm_legit_no_training_convolution_relu_1:
.text.triton_poi_fused__native_batch_norm_legit_no_training_convolution_relu_1:
[----:B------:R-:W0:Y:S01]  /*0000*/  LDC R1, c[0x0][0x28] ;  /* 0x00000a00ff017b82 */ /* 0x000e220000000800 */
[----:B------:R-:W1:Y:S07]  /*0010*/  S2R R0, SR_TID.X ;  /* 0x0000000000007919 */ /* 0x000e6e0000002100 */
[----:B------:R-:W2:Y:S01]  /*0020*/  LDC.64 R12, c[0x0][0x228] ;  /* 0x00008a00ff0c7b82 */ /* 0x000ea20000000a00 */
[----:B------:R-:W-:Y:S01]  /*0030*/  CS2R R4, SRZ ;  /* 0x0000000000047805 */ /* 0x000fe2000001ff00 */
[----:B------:R-:W-:Y:S01]  /*0040*/  ULDC.64 UR4, c[0x0][0x208] ;  /* 0x0000820000047ab9 */ /* 0x000fe20000000a00 */
[----:B------:R-:W3:Y:S05]  /*0050*/  S2R R3, SR_CTAID.X ;  /* 0x0000000000037919 */ /* 0x000eea0000002500 */
[----:B------:R-:W4:Y:S08]  /*0060*/  LDC.64 R10, c[0x0][0x218] ;  /* 0x00008600ff0a7b82 */ /* 0x000f300000000a00 */
[----:B------:R-:W5:Y:S08]  /*0070*/  LDC.64 R14, c[0x0][0x220] ;  /* 0x00008800ff0e7b82 */ /* 0x000f700000000a00 */
[----:B------:R-:W4:Y:S01]  /*0080*/  LDC.64 R16, c[0x0][0x230] ;  /* 0x00008c00ff107b82 */ /* 0x000f220000000a00 */
[----:B-1----:R-:W-:-:S07]  /*0090*/  LOP3.LUT R0, R0, 0x7f, RZ, 0xc0, !PT ;  /* 0x0000007f00007812 */ /* 0x002fce00078ec0ff */
[----:B------:R-:W1:Y:S01]  /*00a0*/  LDC.64 R6, c[0x0][0x238] ;  /* 0x00008e00ff067b82 */ /* 0x000e620000000a00 */
[----:B---3--:R-:W-:Y:S01]  /*00b0*/  SHF.R.S32.HI R2, RZ, 0x18, R3 ;  /* 0x00000018ff027819 */ /* 0x008fe20000011403 */
[----:B------:R-:W-:-:S03]  /*00c0*/  IMAD R0, R3, 0x80, R0 ;  /* 0x0000008003007824 */ /* 0x000fc600078e0200 */
[----:B------:R-:W-:Y:S02]  /*00d0*/  SGXT R3, R2, 0x1 ;  /* 0x000000010203781a */ /* 0x000fe40000000200 */
[----:B------:R-:W-:Y:S02]  /*00e0*/  ISETP.GE.AND P0, PT, R0, 0x800, PT ;  /* 0x000008000000780c */ /* 0x000fe40003f06270 */
[----:B------:R-:W-:-:S04]  /*00f0*/  LEA.HI R3, R3, R0, RZ, 0x2 ;  /* 0x0000000003037211 */ /* 0x000fc800078f10ff */
[--C-:B------:R-:W-:Y:S02]  /*0100*/  SHF.R.S32.HI R2, RZ, 0x2, R3.reuse ;  /* 0x00000002ff027819 */ /* 0x100fe40000011403 */
[----:B------:R-:W-:-:S04]  /*0110*/  SHF.R.S32.HI R3, RZ, 0x1f, R3 ;  /* 0x0000001fff037819 */ /* 0x000fc80000011403 */
[----:B------:R-:W-:-:S04]  /*0120*/  LEA.HI R3, R3, R2, RZ, 0x7 ;  /* 0x0000000203037211 */ /* 0x000fc800078f38ff */
[----:B------:R-:W-:-:S04]  /*0130*/  LOP3.LUT R3, R3, 0xffffff80, RZ, 0xc0, !PT ;  /* 0xffffff8003037812 */ /* 0x000fc800078ec0ff */
[----:B------:R-:W-:Y:S02]  /*0140*/  IADD3 R19, R2, -R3, RZ ;  /* 0x8000000302137210 */ /* 0x000fe40007ffe0ff */
[----:B------:R-:W3:Y:S03]  /*0150*/  LDC.64 R2, c[0x0][0x210] ;  /* 0x00008400ff027b82 */ /* 0x000ee60000000a00 */
[----:B--2---:R-:W-:-:S05]  /*0160*/  IMAD.WIDE R12, R19, 0x4, R12 ;  /* 0x00000004130c7825 */ /* 0x004fca00078e020c */
[----:B------:R5:W2:Y:S01]  /*0170*/  @!P0 LDG.E.EL R4, desc[UR4][R12.64] ;  /* 0x000000040c048981 */ /* 0x000aa2000c2e1900 */
[----:B------:R-:W-:Y:S01]  /*0180*/  CS2R R8, SRZ ;  /* 0x0000000000087805 */ /* 0x000fe2000001ff00 */
[----:B----4-:R-:W-:-:S05]  /*0190*/  IMAD.WIDE R10, R19, 0x4, R10 ;  /* 0x00000004130a7825 */ /* 0x010fca00078e020a */
[----:B------:R4:W2:Y:S01]  /*01a0*/  @!P0 LDG.E.EL R8, desc[UR4][R10.64] ;  /* 0x000000040a088981 */ /* 0x0008a2000c2e1900 */
[----:B-----5:R-:W-:-:S04]  /*01b0*/  IMAD.WIDE R12, R19, 0x4, R14 ;  /* 0x00000004130c7825 */ /* 0x020fc800078e020e */
[----:B---3--:R-:W-:Y:S01]  /*01c0*/  IMAD.WIDE R2, R0, 0x4, R2 ;  /* 0x0000000400027825 */ /* 0x008fe200078e0202 */
[----:B------:R-:W3:Y:S04]  /*01d0*/  @!P0 LDG.E.EL R9, desc[UR4][R12.64] ;  /* 0x000000040c098981 */ /* 0x000ee8000c2e1900 */
[----:B------:R-:W5:Y:S01]  /*01e0*/  @!P0 LDG.E R5, desc[UR4][R2.64] ;  /* 0x0000000402058981 */ /* 0x000f62000c1e1900 */
[----:B0-----:R-:W-:-:S04]  /*01f0*/  IMAD.WIDE R14, R19, 0x4, R16 ;  /* 0x00000004130e7825 */ /* 0x001fc800078e0210 */
[----:B-1----:R-:W-:Y:S01]  /*0200*/  IMAD.WIDE R16, R19, 0x4, R6 ;  /* 0x0000000413107825 */ /* 0x002fe200078e0206 */
[----:B------:R-:W-:Y:S01]  /*0210*/  CS2R R18, SRZ ;  /* 0x0000000000127805 */ /* 0x000fe2000001ff00 */
[----:B------:R-:W0:Y:S05]  /*0220*/  LDC.64 R6, c[0x0][0x240] ;  /* 0x00009000ff067b82 */ /* 0x000e2a0000000a00 */
[----:B------:R-:W3:Y:S04]  /*0230*/  @!P0 LDG.E.EL R18, desc[UR4][R14.64] ;  /* 0x000000040e128981 */ /* 0x000ee8000c2e1900 */
[----:B------:R-:W3:Y:S01]  /*0240*/  @!P0 LDG.E.EL R19, desc[UR4][R16.64] ;  /* 0x0000000410138981 */ /* 0x000ee2000c2e1900 */
[----:B----4-:R-:W-:-:S02]  /*0250*/  IMAD.MOV.U32 R11, RZ, RZ, 0x3e800000 ;  /* 0x3e800000ff0b7424 */ /* 0x010fc400078e00ff */
[----:B0-----:R-:W-:-:S04]  /*0260*/  IMAD.WIDE R6, R0, 0x4, R6 ;  /* 0x0000000400067825 */ /* 0x001fc800078e0206 */
[----:B--2---:R-:W-:-:S04]  /*0270*/  FADD R4, R4, 9.9999997473787516356e-06 ;  /* 0x3727c5ac04047421 */ /* 0x004fc80000000000 */
[----:B------:R-:W0:Y:S02]  /*0280*/  MUFU.SQRT R20, R4 ;  /* 0x0000000400147308 */ /* 0x000e240000002000 */
[C---:B0-----:R-:W-:Y:S02]  /*0290*/  FSETP.GT.AND P1, PT, R20.reuse, 8.50705917302346158658e+37, PT ;  /* 0x7e8000001400780b */ /* 0x041fe40003f24000 */
[----:B------:R-:W-:-:S11]  /*02a0*/  FSETP.GEU.AND P2, PT, R20, 1.175494350822287508e-38, PT ;  /* 0x008000001400780b */ /* 0x000fd60003f4e000 */
[----:B------:R-:W-:-:S04]  /*02b0*/  @P1 FMUL R20, R20, 0.25 ;  /* 0x3e80000014141820 */ /* 0x000fc80000400000 */
[----:B------:R-:W-:-:S06]  /*02c0*/  @!P2 FMUL R20, R20, 16777216 ;  /* 0x4b8000001414a820 */ /* 0x000fcc0000400000 */
[----:B------:R-:W0:Y:S01]  /*02d0*/  MUFU.RCP R20, R20 ;  /* 0x0000001400147308 */ /* 0x000e220000001000 */
[----:B------:R-:W-:Y:S01]  /*02e0*/  FSEL R11, R11, 1, P1 ;  /* 0x3f8000000b0b7808 */ /* 0x000fe20000800000 */
[----:B-----5:R-:W-:-:S04]  /*02f0*/  FADD R5, R8, R5 ;  /* 0x0000000508057221 */ /* 0x020fc80000000000 */
[----:B------:R-:W-:Y:S01]  /*0300*/  @!P2 FMUL R11, R11, 16777216 ;  /* 0x4b8000000b0ba820 */ /* 0x000fe20000400000 */
[----:B---3--:R-:W-:-:S03]  /*0310*/  FADD R9, R5, -R9 ;  /* 0x8000000905097221 */ /* 0x008fc60000000000 */
[----:B0-----:R-:W-:-:S04]  /*0320*/  FMUL R4, R20, R11 ;  /* 0x0000000b14047220 */ /* 0x001fc80000400000 */
[----:B------:R-:W-:-:S04]  /*0330*/  FMUL R4, R9, R4 ;  /* 0x0000000409047220 */ /* 0x000fc80000400000 */
[----:B------:R-:W-:Y:S01]  /*0340*/  FFMA R4, R4, R18, R19 ;  /* 0x0000001204047223 */ /* 0x000fe20000000013 */
[----:B------:R0:W-:Y:S04]  /*0350*/  @!P0 STG.E desc[UR4][R2.64], R5 ;  /* 0x0000000502008986 */ /* 0x0001e8000c101904 */
[----:B------:R-:W-:-:S04]  /*0360*/  FSETP.GEU.AND P1, PT, R4, RZ, PT ;  /* 0x000000ff0400720b */ /* 0x000fc80003f2e000 */
[----:B------:R-:W-:Y:S01]  /*0370*/  FSEL R9, R4, RZ, P1 ;  /* 0x000000ff04097208 */ /* 0x000fe20000800000 */
[----:B0-----:R-:W-:Y:S08]  /*0380*/  @P0 EXIT ;  /* 0x000000000000094d */ /* 0x001ff00003800000 */
[----:B------:R-:W-:Y:S01]  /*0390*/  STG.E desc[UR4][R6.64], R9 ;  /* 0x0000000906007986 */ /* 0x000fe2000c101904 */
[----:B------:R-:W-:Y:S05]  /*03a0*/  EXIT ;  /* 0x000000000000794d */ /* 0x000fea0003800000 */
.L_x_0:
[----:B------:R-:W-:-:S00]  /*03b0*/  BRA `(.L_x_0) ;  /* 0xfffffffc00fc7947 */ /* 0x000fc0000383ffff */
[----:B------:R-:W-:-:S00]  /*03c0*/  NOP ;  /* 0x0000000000007918 */ /* 0x000fc00000000000 */
        /* <DEDUP_REMOVED lines=11> */
.L_x_1:


//--------------------- .nv.global.init           --------------------------
	.section	.nv.global.init,"aw",@progbits
.nv.global.init:
	.type		_$_str,@object
	.size		_$_str,(_$_str_$_2 - _$_str)
_$_str:
        /*0000*/ 	.byte	0x5f, 0x5f, 0x43, 0x55, 0x44, 0x41, 0x5f, 0x46, 0x54, 0x5a, 0x00
	.type		_$_str_$_2,@object
	.size		_$_str_$_2,(.L_1 - _$_str_$_2)
_$_str_$_2:
        /*000b*/ 	.byte	0x5f, 0x5f, 0x43, 0x55, 0x44, 0x41, 0x5f, 0x50, 0x52, 0x45, 0x43, 0x5f, 0x53, 0x51, 0x52, 0x54
        /*001b*/ 	.byte	0x00
.L_1:


//--------------------- .nv.constant0.triton_poi_fused__native_batch_norm_legit_no_training_convolution_relu_1 --------------------------
	.section	.nv.constant0.triton_poi_fused__native_batch_norm_legit_no_training_convolution_relu_1,"a",@progbits
	.sectionflags	@""
	.align	4
.nv.constant0.triton_poi_fused__native_batch_norm_legit_no_training_convolution_relu_1:
	.zero		588
